	.headerflags	@"EF_CUDA_TEXMODE_UNIFIED EF_CUDA_64BIT_ADDRESS EF_CUDA_ACCELERATORS EF_CUDA_SM90 EF_CUDA_VIRTUAL_SM(EF_CUDA_SM90)"
	.elftype	@"ET_EXEC"


//--------------------- .nv.info                  --------------------------
	.section	.nv.info,"",@"SHT_CUDA_INFO"
	.align	4


	//----- nvinfo : EIATTR_REGCOUNT
	.align		4
        /*0000*/ 	.byte	0x04, 0x2f
        /*0002*/ 	.short	(.L_1 - .L_0)
	.align		4
.L_0:
        /*0004*/ 	.word	index@(triton_poi_fused_relu_28)
        /*0008*/ 	.word	0x0000000a


	//----- nvinfo : EIATTR_MIN_STACK_SIZE
	.align		4
.L_1:
        /*000c*/ 	.byte	0x04, 0x12
        /*000e*/ 	.short	(.L_3 - .L_2)
	.align		4
.L_2:
        /*0010*/ 	.word	index@(triton_poi_fused_relu_28)
        /*0014*/ 	.word	0x00000000


	//----- nvinfo : EIATTR_FRAME_SIZE
	.align		4
.L_3:
        /*0018*/ 	.byte	0x04, 0x11
        /*001a*/ 	.short	(.L_5 - .L_4)
	.align		4
.L_4:
        /*001c*/ 	.word	index@(triton_poi_fused_relu_28)
        /*0020*/ 	.word	0x00000000


	//----- nvinfo : EIATTR_MIN_STACK_SIZE
	.align		4
.L_5:
        /*0024*/ 	.byte	0x04, 0x12
        /*0026*/ 	.short	(.L_7 - .L_6)
	.align		4
.L_6:
        /*0028*/ 	.word	index@(triton_poi_fused_relu_28)
        /*002c*/ 	.word	0x00000000
.L_7:


//--------------------- .nv.info.triton_poi_fused_relu_28 --------------------------
	.section	.nv.info.triton_poi_fused_relu_28,"",@"SHT_CUDA_INFO"
	.sectionflags	@""
	.align	4


	//----- nvinfo : EIATTR_CUDA_API_VERSION
	.align		4
        /*0000*/ 	.byte	0x04, 0x37
        /*0002*/ 	.short	(.L_9 - .L_8)
.L_8:
        /*0004*/ 	.word	0x0000007c


	//----- nvinfo : EIATTR_KPARAM_INFO
	.align		4
.L_9:
        /*0008*/ 	.byte	0x04, 0x17
        /*000a*/ 	.short	(.L_11 - .L_10)
.L_10:
        /*000c*/ 	.word	0x00000000
        /*0010*/ 	.short	0x0001
        /*0012*/ 	.short	0x0008
        /*0014*/ 	.byte	0x00, 0xf0, 0x11, 0x00


	//----- nvinfo : EIATTR_KPARAM_INFO
	.align		4
.L_11:
        /*0018*/ 	.byte	0x04, 0x17
        /*001a*/ 	.short	(.L_13 - .L_12)
.L_12:
        /*001c*/ 	.word	0x00000000
        /*0020*/ 	.short	0x0000
        /*0022*/ 	.short	0x0000
        /*0024*/ 	.byte	0x00, 0xf4, 0x21, 0x00


	//----- nvinfo : EIATTR_SPARSE_MMA_MASK
	.align		4
.L_13:
        /*0028*/ 	.byte	0x03, 0x50
        /*002a*/ 	.short	0x0000


	//----- nvinfo : EIATTR_MAXREG_COUNT
	.align		4
        /*002c*/ 	.byte	0x03, 0x1b
        /*002e*/ 	.short	0x00ff


	//----- nvinfo : EIATTR_EXIT_INSTR_OFFSETS
	.align		4
        /*0030*/ 	.byte	0x04, 0x1c
        /*0032*/ 	.short	(.L_15 - .L_14)


	//   ....[0]....
.L_14:
        /*0034*/ 	.word	0x00000130


	//----- nvinfo : EIATTR_REQNTID
	.align		4
.L_15:
        /*0038*/ 	.byte	0x04, 0x10
        /*003a*/ 	.short	(.L_17 - .L_16)
.L_16:
        /*003c*/ 	.word	0x00000080
        /*0040*/ 	.word	0x00000001
        /*0044*/ 	.word	0x00000001


	//----- nvinfo : EIATTR_CBANK_PARAM_SIZE
	.align		4
.L_17:
        /*0048*/ 	.byte	0x03, 0x19
        /*004a*/ 	.short	0x000c


	//----- nvinfo : EIATTR_PARAM_CBANK
	.align		4
        /*004c*/ 	.byte	0x04, 0x0a
        /*004e*/ 	.short	(.L_19 - .L_18)
	.align		4
.L_18:
        /*0050*/ 	.word	index@(.nv.constant0.triton_poi_fused_relu_28)
        /*0054*/ 	.short	0x0210
        /*0056*/ 	.short	0x000c


	//----- nvinfo : EIATTR_SW_WAR
	.align		4
.L_19:
        /*0058*/ 	.byte	0x04, 0x36
        /*005a*/ 	.short	(.L_21 - .L_20)
.L_20:
        /*005c*/ 	.word	0x00000008
.L_21:


//--------------------- .nv.callgraph             --------------------------
	.section	.nv.callgraph,"",@"SHT_CUDA_CALLGRAPH"
	.align	4
	.sectionentsize	8
	.align		4
        /*0000*/ 	.word	0x00000000
	.align		4
        /*0004*/ 	.word	0xffffffff
	.align		4
        /*0008*/ 	.word	0x00000000
	.align		4
        /*000c*/ 	.word	0xfffffffe
	.align		4
        /*0010*/ 	.word	0x00000000
	.align		4
        /*0014*/ 	.word	0xfffffffd
	.align		4
        /*0018*/ 	.word	0x00000000
	.align		4
        /*001c*/ 	.word	0xfffffffc


//--------------------- .text.triton_poi_fused_relu_28 --------------------------
	.section	.text.triton_poi_fused_relu_28,"ax",@progbits
	.align	128
        .global         triton_poi_fused_relu_28
        .type           triton_poi_fused_relu_28,@function
        .size           triton_poi_fused_relu_28,(.L_x_1 - triton_poi_fused_relu_28)
        .other          triton_poi_fused_relu_28,@"STO_CUDA_ENTRY STV_DEFAULT"
triton_poi_fused_relu_28:
.text.triton_poi_fused_relu_28:
[----:B------:R-:W-:Y:S01]  /*0000*/  LDC R1, c[0x0][0x28] ;  /* 0x00000a00ff017b82 */ /* 0x000fe20000000800 */
[----:B------:R-:W1:Y:S07]  /*0010*/  S2R R0, SR_TID.X ;  /* 0x0000000000007919 */ /* 0x000e6e0000002100 */
[----:B------:R-:W2:Y:S01]  /*0020*/  LDC.64 R2, c[0x0][0x210] ;  /* 0x00008400ff027b82 */ /* 0x000ea20000000a00 */
[----:B------:R-:W-:Y:S01]  /*0030*/  ULDC.64 UR4, c[0x0][0x208] ;  /* 0x0000820000047ab9 */ /* 0x000fe20000000a00 */
[----:B------:R-:W3:Y:S01]  /*0040*/  S2R R5, SR_CTAID.X ;  /* 0x0000000000057919 */ /* 0x000ee20000002500 */
[----:B-1----:R-:W-:-:S05]  /*0050*/  IMAD.SHL.U32 R0, R0, 0x4, RZ ;  /* 0x0000000400007824 */ /* 0x002fca00078e00ff */
[----:B------:R-:W-:-:S05]  /*0060*/  LOP3.LUT R0, R0, 0x1fc, RZ, 0xc0, !PT ;  /* 0x000001fc00007812 */ /* 0x000fca00078ec0ff */
[----:B---3--:R-:W-:-:S04]  /*0070*/  IMAD R5, R5, 0x200, R0 ;  /* 0x0000020005057824 */ /* 0x008fc800078e0200 */
[----:B--2---:R-:W-:-:S05]  /*0080*/  IMAD.WIDE R2, R5, 0x4, R2 ;  /* 0x0000000405027825 */ /* 0x004fca00078e0202 */
[----:B------:R-:W2:Y:S02]  /*0090*/  LDG.E.128 R4, desc[UR4][R2.64] ;  /* 0x0000000402047981 */ /* 0x000ea4000c1e1d00 */
[----:B--2---:R-:W-:Y:S02]  /*00a0*/  FSETP.GEU.AND P0, PT, R4, RZ, PT ;  /* 0x000000ff0400720b */ /* 0x004fe40003f0e000 */
[----:B------:R-:W-:Y:S02]  /*00b0*/  FSETP.GEU.AND P1, PT, R5, RZ, PT ;  /* 0x000000ff0500720b */ /* 0x000fe40003f2e000 */
[----:B------:R-:W-:Y:S02]  /*00c0*/  FSETP.GEU.AND P2, PT, R6, RZ, PT ;  /* 0x000000ff0600720b */ /* 0x000fe40003f4e000 */
[----:B------:R-:W-:Y:S02]  /*00d0*/  FSETP.GEU.AND P3, PT, R7, RZ, PT ;  /* 0x000000ff0700720b */ /* 0x000fe40003f6e000 */
[----:B------:R-:W-:-:S02]  /*00e0*/  FSEL R4, R4, RZ, P0 ;  /* 0x000000ff04047208 */ /* 0x000fc40000000000 */
[----:B------:R-:W-:Y:S02]  /*00f0*/  FSEL R5, R5, RZ, P1 ;  /* 0x000000ff05057208 */ /* 0x000fe40000800000 */
[----:B------:R-:W-:Y:S02]  /*0100*/  FSEL R6, R6, RZ, P2 ;  /* 0x000000ff06067208 */ /* 0x000fe40001000000 */
[----:B------:R-:W-:-:S05]  /*0110*/  FSEL R7, R7, RZ, P3 ;  /* 0x000000ff07077208 */ /* 0x000fca0001800000 */
[----:B------:R-:W-:Y:S01]  /*0120*/  STG.E.128 desc[UR4][R2.64], R4 ;  /* 0x0000000402007986 */ /* 0x000fe2000c101d04 */
[----:B------:R-:W-:Y:S05]  /*0130*/  EXIT ;  /* 0x000000000000794d */ /* 0x000fea0003800000 */
.L_x_0:
[----:B------:R-:W-:-:S00]  /*0140*/  BRA `(.L_x_0) ;  /* 0xfffffffc00fc7947 */ /* 0x000fc0000383ffff */
[----:B------:R-:W-:-:S00]  /*0150*/  NOP ;  /* 0x0000000000007918 */ /* 0x000fc00000000000 */
        /* <DEDUP_REMOVED lines=10> */
.L_x_1:


//--------------------- .nv.constant0.triton_poi_fused_relu_28 --------------------------
	.section	.nv.constant0.triton_poi_fused_relu_28,"a",@progbits
	.sectionflags	@""
	.align	4
.nv.constant0.triton_poi_fused_relu_28:
	.zero		540
